//
// Generated by NVIDIA NVVM Compiler
//
// Compiler Build ID: CL-36424714
// Cuda compilation tools, release 13.0, V13.0.88
// Based on NVVM 20.0.0
//

.version 9.0
.target sm_100
.address_size 64

	// .globl	_Z3addPKdS0_Pdm

.visible .entry _Z3addPKdS0_Pdm(
	.param .u64 .ptr .align 1 _Z3addPKdS0_Pdm_param_0,
	.param .u64 .ptr .align 1 _Z3addPKdS0_Pdm_param_1,
	.param .u64 .ptr .align 1 _Z3addPKdS0_Pdm_param_2,
	.param .u64 _Z3addPKdS0_Pdm_param_3
)
{
	.reg .pred 	%p<2>;
	.reg .b32 	%r<5>;
	.reg .b64 	%rd<13>;
	.reg .b64 	%fd<4>;

	ld.param.u64 	%rd2, [_Z3addPKdS0_Pdm_param_0];
	ld.param.u64 	%rd3, [_Z3addPKdS0_Pdm_param_1];
	ld.param.u64 	%rd4, [_Z3addPKdS0_Pdm_param_2];
	ld.param.u64 	%rd5, [_Z3addPKdS0_Pdm_param_3];
	mov.u32 	%r1, %ntid.x;
	mov.u32 	%r2, %ctaid.x;
	mov.u32 	%r3, %tid.x;
	mad.lo.s32 	%r4, %r1, %r2, %r3;
	cvt.u64.u32 	%rd1, %r4;
	setp.le.u64 	%p1, %rd5, %rd1;
	@%p1 bra 	$L__BB0_2;
	cvta.to.global.u64 	%rd6, %rd2;
	cvta.to.global.u64 	%rd7, %rd3;
	cvta.to.global.u64 	%rd8, %rd4;
	shl.b64 	%rd9, %rd1, 3;
	add.s64 	%rd10, %rd6, %rd9;
	ld.global.f64 	%fd1, [%rd10];
	add.s64 	%rd11, %rd7, %rd9;
	ld.global.f64 	%fd2, [%rd11];
	add.s64 	%rd12, %rd8, %rd9;
	add.f64 	%fd3, %fd1, %fd2;
	st.global.f64 	[%rd12], %fd3;
$L__BB0_2:
	ret;

}


// ===== COMPILED SASS (sm_100) =====

	.target	sm_100

	.elftype	@"ET_EXEC"


//--------------------- .note.nv.tkinfo           --------------------------
	.section	.note.nv.tkinfo,"",@"SHT_NOTE"
	.sectionflags	@"SHF_NOTE_NV_TKINFO"
	.tkinfo
        /*0018*/ 	.word	0x00000002
        /*0030*/ 	.string	""
        /*0030*/ 	.string	"ptxas"
        /*0030*/ 	.string	"Cuda compilation tools, release 13.0, V13.0.88"
        /*0030*/ 	.string	"Build cuda_13.0.r13.0/compiler.36424714_0"
        /*0030*/ 	.string	"-arch sm_100 -m 64 "



//--------------------- .note.nv.cuinfo           --------------------------
	.section	.note.nv.cuinfo,"",@"SHT_NOTE"
	.sectionflags	@"SHF_NOTE_NV_CUINFO"
        /*0018*/ 	.short	0x0002
        /*001a*/ 	.short	0x0064
        /*001c*/ 	.short	0x0082
	.zero		2


//--------------------- .nv.info                  --------------------------
	.section	.nv.info,"",@"SHT_CUDA_INFO"
	.align	4


	//----- nvinfo : EIATTR_REGCOUNT
	.align		4
        /*0000*/ 	.byte	0x04, 0x2f
        /*0002*/ 	.short	(.L_1 - .L_0)
	.align		4
.L_0:
        /*0004*/ 	.word	index@(_Z3addPKdS0_Pdm)
        /*0008*/ 	.word	0x0000000c


	//----- nvinfo : EIATTR_FRAME_SIZE
	.align		4
.L_1:
        /*000c*/ 	.byte	0x04, 0x11
        /*000e*/ 	.short	(.L_3 - .L_2)
	.align		4
.L_2:
        /*0010*/ 	.word	index@(_Z3addPKdS0_Pdm)
        /*0014*/ 	.word	0x00000000


	//----- nvinfo : EIATTR_MIN_STACK_SIZE
	.align		4
.L_3:
        /*0018*/ 	.byte	0x04, 0x12
        /*001a*/ 	.short	(.L_5 - .L_4)
	.align		4
.L_4:
        /*001c*/ 	.word	index@(_Z3addPKdS0_Pdm)
        /*0020*/ 	.word	0x00000000
.L_5:


//--------------------- .nv.compat                --------------------------
	.section	.nv.compat,"",@"SHT_CUDA_COMPAT_INFO"
	.align	4
        /*0000*/ 	.byte	0x02, 0x09, 0x00, 0x00, 0x02, 0x02, 0x01, 0x00, 0x02, 0x05, 0x05, 0x00, 0x03, 0x07, 0x01, 0x01
        /*0010*/ 	.byte	0x02, 0x03, 0x00, 0x00, 0x02, 0x06, 0x01, 0x00, 0x04, 0x0b, 0x08, 0x00, 0x01, 0x00, 0x00, 0x00
        /*0020*/ 	.byte	0x00, 0x00, 0x00, 0x00


//--------------------- .nv.info._Z3addPKdS0_Pdm  --------------------------
	.section	.nv.info._Z3addPKdS0_Pdm,"",@"SHT_CUDA_INFO"
	.sectionflags	@""
	.align	4


	//----- nvinfo : EIATTR_CUDA_API_VERSION
	.align		4
        /*0000*/ 	.byte	0x04, 0x37
        /*0002*/ 	.short	(.L_7 - .L_6)
.L_6:
        /*0004*/ 	.word	0x00000082


	//----- nvinfo : EIATTR_KPARAM_INFO
	.align		4
.L_7:
        /*0008*/ 	.byte	0x04, 0x17
        /*000a*/ 	.short	(.L_9 - .L_8)
.L_8:
        /*000c*/ 	.word	0x00000000
        /*0010*/ 	.short	0x0003
        /*0012*/ 	.short	0x0018
        /*0014*/ 	.byte	0x00, 0xf0, 0x21, 0x00


	//----- nvinfo : EIATTR_KPARAM_INFO
	.align		4
.L_9:
        /*0018*/ 	.byte	0x04, 0x17
        /*001a*/ 	.short	(.L_11 - .L_10)
.L_10:
        /*001c*/ 	.word	0x00000000
        /*0020*/ 	.short	0x0002
        /*0022*/ 	.short	0x0010
        /*0024*/ 	.byte	0x00, 0xf5, 0x21, 0x00


	//----- nvinfo : EIATTR_KPARAM_INFO
	.align		4
.L_11:
        /*0028*/ 	.byte	0x04, 0x17
        /*002a*/ 	.short	(.L_13 - .L_12)
.L_12:
        /*002c*/ 	.word	0x00000000
        /*0030*/ 	.short	0x0001
        /*0032*/ 	.short	0x0008
        /*0034*/ 	.byte	0x00, 0xf5, 0x21, 0x00


	//----- nvinfo : EIATTR_KPARAM_INFO
	.align		4
.L_13:
        /*0038*/ 	.byte	0x04, 0x17
        /*003a*/ 	.short	(.L_15 - .L_14)
.L_14:
        /*003c*/ 	.word	0x00000000
        /*0040*/ 	.short	0x0000
        /*0042*/ 	.short	0x0000
        /*0044*/ 	.byte	0x00, 0xf5, 0x21, 0x00


	//----- nvinfo : EIATTR_SPARSE_MMA_MASK
	.align		4
.L_15:
        /*0048*/ 	.byte	0x03, 0x50
        /*004a*/ 	.short	0x0000


	//----- nvinfo : EIATTR_MAXREG_COUNT
	.align		4
        /*004c*/ 	.byte	0x03, 0x1b
        /*004e*/ 	.short	0x00ff


	//----- nvinfo : EIATTR_MERCURY_ISA_VERSION
	.align		4
        /*0050*/ 	.byte	0x03, 0x5f
        /*0052*/ 	.short	0x0101


	//----- nvinfo : EIATTR_VRC_CTA_INIT_COUNT
	.align		4
        /*0054*/ 	.byte	0x02, 0x4a
	.zero		1
	.zero		1


	//----- nvinfo : EIATTR_EXIT_INSTR_OFFSETS
	.align		4
        /*0058*/ 	.byte	0x04, 0x1c
        /*005a*/ 	.short	(.L_17 - .L_16)


	//   ....[0]....
.L_16:
        /*005c*/ 	.word	0x00000080


	//   ....[1]....
        /*0060*/ 	.word	0x00000180


	//----- nvinfo : EIATTR_CBANK_PARAM_SIZE
	.align		4
.L_17:
        /*0064*/ 	.byte	0x03, 0x19
        /*0066*/ 	.short	0x0020


	//----- nvinfo : EIATTR_PARAM_CBANK
	.align		4
        /*0068*/ 	.byte	0x04, 0x0a
        /*006a*/ 	.short	(.L_19 - .L_18)
	.align		4
.L_18:
        /*006c*/ 	.word	index@(.nv.constant0._Z3addPKdS0_Pdm)
        /*0070*/ 	.short	0x0380
        /*0072*/ 	.short	0x0020


	//----- nvinfo : EIATTR_SW_WAR
	.align		4
.L_19:
        /*0074*/ 	.byte	0x04, 0x36
        /*0076*/ 	.short	(.L_21 - .L_20)
.L_20:
        /*0078*/ 	.word	0x00000008
.L_21:


//--------------------- .nv.callgraph             --------------------------
	.section	.nv.callgraph,"",@"SHT_CUDA_CALLGRAPH"
	.align	4
	.sectionentsize	8
	.align		4
        /*0000*/ 	.word	0x00000000
	.align		4
        /*0004*/ 	.word	0xffffffff
	.align		4
        /*0008*/ 	.word	0x00000000
	.align		4
        /*000c*/ 	.word	0xfffffffe
	.align		4
        /*0010*/ 	.word	0x00000000
	.align		4
        /*0014*/ 	.word	0xfffffffd
	.align		4
        /*0018*/ 	.word	0x00000000
	.align		4
        /*001c*/ 	.word	0xfffffffc


//--------------------- .text._Z3addPKdS0_Pdm     --------------------------
	.section	.text._Z3addPKdS0_Pdm,"ax",@progbits
	.align	128
        .global         _Z3addPKdS0_Pdm
        .type           _Z3addPKdS0_Pdm,@function
        .size           _Z3addPKdS0_Pdm,(.L_x_1 - _Z3addPKdS0_Pdm)
        .other          _Z3addPKdS0_Pdm,@"STO_CUDA_ENTRY STV_DEFAULT"
_Z3addPKdS0_Pdm:
.text._Z3addPKdS0_Pdm:
[----:B------:R-:W-:Y:S01]  /*0000*/  LDC R1, c[0x0][0x37c] ;  /* 0x0000df00ff017b82 */ /* 0x000fe20000000800 */
[----:B------:R-:W0:Y:S01]  /*0010*/  S2R R0, SR_CTAID.X ;  /* 0x0000000000007919 */ /* 0x000e220000002500 */
[----:B------:R-:W0:Y:S01]  /*0020*/  LDCU UR4, c[0x0][0x360] ;  /* 0x00006c00ff0477ac */ /* 0x000e220008000800 */
[----:B------:R-:W0:Y:S01]  /*0030*/  S2R R3, SR_TID.X ;  /* 0x0000000000037919 */ /* 0x000e220000002100 */
[----:B------:R-:W1:Y:S01]  /*0040*/  LDCU.64 UR6, c[0x0][0x398] ;  /* 0x00007300ff0677ac */ /* 0x000e620008000a00 */
[----:B0-----:R-:W-:-:S05]  /*0050*/  IMAD R0, R0, UR4, R3 ;  /* 0x0000000400007c24 */ /* 0x001fca000f8e0203 */
[----:B-1----:R-:W-:-:S04]  /*0060*/  ISETP.GE.U32.AND P0, PT, R0, UR6, PT ;  /* 0x0000000600007c0c */ /* 0x002fc8000bf06070 */
[----:B------:R-:W-:-:S13]  /*0070*/  ISETP.GE.U32.AND.EX P0, PT, RZ, UR7, PT, P0 ;  /* 0x00000007ff007c0c */ /* 0x000fda000bf06100 */
[----:B------:R-:W-:Y:S05]  /*0080*/  @P0 EXIT ;  /* 0x000000000000094d */ /* 0x000fea0003800000 */
[----:B------:R-:W0:Y:S01]  /*0090*/  LDCU.128 UR8, c[0x0][0x380] ;  /* 0x00007000ff0877ac */ /* 0x000e220008000c00 */
[----:B------:R-:W-:Y:S01]  /*00a0*/  IMAD.SHL.U32 R8, R0, 0x8, RZ ;  /* 0x0000000800087824 */ /* 0x000fe200078e00ff */
[----:B------:R-:W-:Y:S01]  /*00b0*/  SHF.R.U32.HI R0, RZ, 0x1d, R0 ;  /* 0x0000001dff007819 */ /* 0x000fe20000011600 */
[----:B------:R-:W1:Y:S01]  /*00c0*/  LDCU.64 UR4, c[0x0][0x358] ;  /* 0x00006b00ff0477ac */ /* 0x000e620008000a00 */
[----:B------:R-:W2:Y:S02]  /*00d0*/  LDCU.64 UR6, c[0x0][0x390] ;  /* 0x00007200ff0677ac */ /* 0x000ea40008000a00 */
[C---:B0-----:R-:W-:Y:S02]  /*00e0*/  IADD3 R4, P1, PT, R8.reuse, UR10, RZ ;  /* 0x0000000a08047c10 */ /* 0x041fe4000ff3e0ff */
[----:B------:R-:W-:Y:S02]  /*00f0*/  IADD3 R6, P0, PT, R8, UR8, RZ ;  /* 0x0000000808067c10 */ /* 0x000fe4000ff1e0ff */
[----:B------:R-:W-:-:S02]  /*0100*/  IADD3.X R5, PT, PT, R0, UR11, RZ, P1, !PT ;  /* 0x0000000b00057c10 */ /* 0x000fc40008ffe4ff */
[----:B------:R-:W-:-:S04]  /*0110*/  IADD3.X R7, PT, PT, R0, UR9, RZ, P0, !PT ;  /* 0x0000000900077c10 */ /* 0x000fc800087fe4ff */
[----:B-1----:R-:W3:Y:S04]  /*0120*/  LDG.E.64 R4, desc[UR4][R4.64] ;  /* 0x0000000404047981 */ /* 0x002ee8000c1e1b00 */
[----:B------:R-:W3:Y:S01]  /*0130*/  LDG.E.64 R2, desc[UR4][R6.64] ;  /* 0x0000000406027981 */ /* 0x000ee2000c1e1b00 */
[----:B--2---:R-:W-:-:S04]  /*0140*/  IADD3 R8, P0, PT, R8, UR6, RZ ;  /* 0x0000000608087c10 */ /* 0x004fc8000ff1e0ff */
[----:B------:R-:W-:Y:S01]  /*0150*/  IADD3.X R9, PT, PT, R0, UR7, RZ, P0, !PT ;  /* 0x0000000700097c10 */ /* 0x000fe200087fe4ff */
[----:B---3--:R-:W-:-:S07]  /*0160*/  DADD R2, R2, R4 ;  /* 0x0000000002027229 */ /* 0x008fce0000000004 */
[----:B------:R-:W-:Y:S01]  /*0170*/  STG.E.64 desc[UR4][R8.64], R2 ;  /* 0x0000000208007986 */ /* 0x000fe2000c101b04 */
[----:B------:R-:W-:Y:S05]  /*0180*/  EXIT ;  /* 0x000000000000794d */ /* 0x000fea0003800000 */
.L_x_0:
[----:B------:R-:W-:-:S00]  /*0190*/  BRA `(.L_x_0) ;  /* 0xfffffffc00fc7947 */ /* 0x000fc0000383ffff */
[----:B------:R-:W-:-:S00]  /*01a0*/  NOP ;  /* 0x0000000000007918 */ /* 0x000fc00000000000 */
        /* <DEDUP_REMOVED lines=13> */
.L_x_1:


//--------------------- .nv.shared.reserved.0     --------------------------
	.section	.nv.shared.reserved.0,"aw",@nobits
	.weak		__nv_reservedSMEM_offset_0_alias
	.size		__nv_reservedSMEM_offset_0_alias, 0, 64
	.other		__nv_reservedSMEM_offset_0_alias,@"STO_CUDA_RESERVED_SHARED STV_DEFAULT"
__nv_reservedSMEM_offset_0_alias:
	.zero		0
	.zero		64


//--------------------- .nv.constant0._Z3addPKdS0_Pdm --------------------------
	.section	.nv.constant0._Z3addPKdS0_Pdm,"a",@progbits
	.sectionflags	@""
	.align	4
.nv.constant0._Z3addPKdS0_Pdm:
	.zero		928


//--------------------- SYMBOLS --------------------------

	.type		.nv.reservedSmem.offset0,@object
	.size		.nv.reservedSmem.offset0,0x4
